//
// Generated by NVIDIA NVVM Compiler
//
// Compiler Build ID: CL-36424714
// Cuda compilation tools, release 13.0, V13.0.88
// Based on NVVM 20.0.0
//

.version 9.0
.target sm_100
.address_size 64

	// .globl	_Z10gemm_naivePKfS0_Pfiii

.visible .entry _Z10gemm_naivePKfS0_Pfiii(
	.param .u64 .ptr .align 1 _Z10gemm_naivePKfS0_Pfiii_param_0,
	.param .u64 .ptr .align 1 _Z10gemm_naivePKfS0_Pfiii_param_1,
	.param .u64 .ptr .align 1 _Z10gemm_naivePKfS0_Pfiii_param_2,
	.param .u32 _Z10gemm_naivePKfS0_Pfiii_param_3,
	.param .u32 _Z10gemm_naivePKfS0_Pfiii_param_4,
	.param .u32 _Z10gemm_naivePKfS0_Pfiii_param_5
)
{
	.reg .pred 	%p<13>;
	.reg .b32 	%r<41>;
	.reg .b32 	%f<68>;
	.reg .b64 	%rd<53>;

	ld.param.u64 	%rd7, [_Z10gemm_naivePKfS0_Pfiii_param_0];
	ld.param.u64 	%rd8, [_Z10gemm_naivePKfS0_Pfiii_param_1];
	ld.param.u64 	%rd6, [_Z10gemm_naivePKfS0_Pfiii_param_2];
	ld.param.u32 	%r20, [_Z10gemm_naivePKfS0_Pfiii_param_3];
	ld.param.u32 	%r18, [_Z10gemm_naivePKfS0_Pfiii_param_4];
	ld.param.u32 	%r19, [_Z10gemm_naivePKfS0_Pfiii_param_5];
	cvta.to.global.u64 	%rd1, %rd8;
	cvta.to.global.u64 	%rd2, %rd7;
	mov.u32 	%r21, %ctaid.y;
	mov.u32 	%r22, %ntid.y;
	mov.u32 	%r23, %tid.y;
	mad.lo.s32 	%r1, %r21, %r22, %r23;
	mov.u32 	%r24, %ctaid.x;
	mov.u32 	%r25, %ntid.x;
	mov.u32 	%r26, %tid.x;
	mad.lo.s32 	%r2, %r24, %r25, %r26;
	setp.ge.s32 	%p1, %r1, %r20;
	setp.ge.s32 	%p2, %r2, %r18;
	or.pred  	%p3, %p1, %p2;
	@%p3 bra 	$L__BB0_14;
	setp.lt.s32 	%p4, %r19, 1;
	mov.f32 	%f67, 0f00000000;
	@%p4 bra 	$L__BB0_13;
	mul.lo.s32 	%r3, %r19, %r1;
	and.b32  	%r4, %r19, 7;
	setp.lt.u32 	%p5, %r19, 8;
	mov.f32 	%f67, 0f00000000;
	mov.b32 	%r39, 0;
	@%p5 bra 	$L__BB0_5;
	and.b32  	%r39, %r19, 2147483640;
	neg.s32 	%r37, %r39;
	shl.b32 	%r7, %r18, 3;
	mul.wide.u32 	%rd9, %r3, 4;
	add.s64 	%rd10, %rd9, %rd2;
	add.s64 	%rd52, %rd10, 16;
	mov.f32 	%f67, 0f00000000;
	mul.wide.s32 	%rd13, %r18, 4;
	mov.u32 	%r36, %r2;
$L__BB0_4:
	.pragma "nounroll";
	ld.global.nc.f32 	%f17, [%rd52+-16];
	mul.wide.s32 	%rd11, %r36, 4;
	add.s64 	%rd12, %rd1, %rd11;
	ld.global.nc.f32 	%f18, [%rd12];
	fma.rn.f32 	%f19, %f17, %f18, %f67;
	ld.global.nc.f32 	%f20, [%rd52+-12];
	add.s64 	%rd14, %rd12, %rd13;
	ld.global.nc.f32 	%f21, [%rd14];
	fma.rn.f32 	%f22, %f20, %f21, %f19;
	ld.global.nc.f32 	%f23, [%rd52+-8];
	add.s64 	%rd15, %rd14, %rd13;
	ld.global.nc.f32 	%f24, [%rd15];
	fma.rn.f32 	%f25, %f23, %f24, %f22;
	ld.global.nc.f32 	%f26, [%rd52+-4];
	add.s64 	%rd16, %rd15, %rd13;
	ld.global.nc.f32 	%f27, [%rd16];
	fma.rn.f32 	%f28, %f26, %f27, %f25;
	ld.global.nc.f32 	%f29, [%rd52];
	add.s64 	%rd17, %rd16, %rd13;
	ld.global.nc.f32 	%f30, [%rd17];
	fma.rn.f32 	%f31, %f29, %f30, %f28;
	ld.global.nc.f32 	%f32, [%rd52+4];
	add.s64 	%rd18, %rd17, %rd13;
	ld.global.nc.f32 	%f33, [%rd18];
	fma.rn.f32 	%f34, %f32, %f33, %f31;
	ld.global.nc.f32 	%f35, [%rd52+8];
	add.s64 	%rd19, %rd18, %rd13;
	ld.global.nc.f32 	%f36, [%rd19];
	fma.rn.f32 	%f37, %f35, %f36, %f34;
	ld.global.nc.f32 	%f38, [%rd52+12];
	add.s64 	%rd20, %rd19, %rd13;
	ld.global.nc.f32 	%f39, [%rd20];
	fma.rn.f32 	%f67, %f38, %f39, %f37;
	add.s32 	%r37, %r37, 8;
	add.s32 	%r36, %r36, %r7;
	add.s64 	%rd52, %rd52, 32;
	setp.ne.s32 	%p6, %r37, 0;
	@%p6 bra 	$L__BB0_4;
$L__BB0_5:
	setp.eq.s32 	%p7, %r4, 0;
	@%p7 bra 	$L__BB0_13;
	and.b32  	%r13, %r19, 3;
	setp.lt.u32 	%p8, %r4, 4;
	@%p8 bra 	$L__BB0_8;
	add.s32 	%r28, %r39, %r3;
	mul.wide.u32 	%rd21, %r28, 4;
	add.s64 	%rd22, %rd2, %rd21;
	ld.global.nc.f32 	%f41, [%rd22];
	mad.lo.s32 	%r29, %r39, %r18, %r2;
	mul.wide.s32 	%rd23, %r29, 4;
	add.s64 	%rd24, %rd1, %rd23;
	ld.global.nc.f32 	%f42, [%rd24];
	fma.rn.f32 	%f43, %f41, %f42, %f67;
	cvt.u64.u32 	%rd25, %r3;
	cvt.u64.u32 	%rd26, %r39;
	add.s64 	%rd27, %rd26, %rd25;
	shl.b64 	%rd28, %rd27, 2;
	add.s64 	%rd29, %rd2, %rd28;
	ld.global.nc.f32 	%f44, [%rd29+4];
	mul.wide.s32 	%rd30, %r18, 4;
	add.s64 	%rd31, %rd24, %rd30;
	ld.global.nc.f32 	%f45, [%rd31];
	fma.rn.f32 	%f46, %f44, %f45, %f43;
	ld.global.nc.f32 	%f47, [%rd29+8];
	add.s64 	%rd32, %rd31, %rd30;
	ld.global.nc.f32 	%f48, [%rd32];
	fma.rn.f32 	%f49, %f47, %f48, %f46;
	ld.global.nc.f32 	%f50, [%rd29+12];
	add.s64 	%rd33, %rd32, %rd30;
	ld.global.nc.f32 	%f51, [%rd33];
	fma.rn.f32 	%f67, %f50, %f51, %f49;
	add.s32 	%r39, %r39, 4;
$L__BB0_8:
	setp.eq.s32 	%p9, %r13, 0;
	@%p9 bra 	$L__BB0_13;
	setp.eq.s32 	%p10, %r13, 1;
	@%p10 bra 	$L__BB0_11;
	add.s32 	%r30, %r39, %r3;
	mul.wide.u32 	%rd34, %r30, 4;
	add.s64 	%rd35, %rd2, %rd34;
	ld.global.nc.f32 	%f53, [%rd35];
	mad.lo.s32 	%r31, %r39, %r18, %r2;
	mul.wide.s32 	%rd36, %r31, 4;
	add.s64 	%rd37, %rd1, %rd36;
	ld.global.nc.f32 	%f54, [%rd37];
	fma.rn.f32 	%f55, %f53, %f54, %f67;
	cvt.u64.u32 	%rd38, %r3;
	cvt.u64.u32 	%rd39, %r39;
	add.s64 	%rd40, %rd39, %rd38;
	shl.b64 	%rd41, %rd40, 2;
	add.s64 	%rd42, %rd2, %rd41;
	ld.global.nc.f32 	%f56, [%rd42+4];
	mul.wide.s32 	%rd43, %r18, 4;
	add.s64 	%rd44, %rd37, %rd43;
	ld.global.nc.f32 	%f57, [%rd44];
	fma.rn.f32 	%f67, %f56, %f57, %f55;
	add.s32 	%r39, %r39, 2;
$L__BB0_11:
	and.b32  	%r32, %r19, 1;
	setp.eq.b32 	%p11, %r32, 1;
	not.pred 	%p12, %p11;
	@%p12 bra 	$L__BB0_13;
	add.s32 	%r33, %r39, %r3;
	mul.wide.u32 	%rd45, %r33, 4;
	add.s64 	%rd46, %rd2, %rd45;
	ld.global.nc.f32 	%f58, [%rd46];
	mad.lo.s32 	%r34, %r39, %r18, %r2;
	mul.wide.s32 	%rd47, %r34, 4;
	add.s64 	%rd48, %rd1, %rd47;
	ld.global.nc.f32 	%f59, [%rd48];
	fma.rn.f32 	%f67, %f58, %f59, %f67;
$L__BB0_13:
	mad.lo.s32 	%r35, %r18, %r1, %r2;
	cvta.to.global.u64 	%rd49, %rd6;
	mul.wide.s32 	%rd50, %r35, 4;
	add.s64 	%rd51, %rd49, %rd50;
	st.global.f32 	[%rd51], %f67;
$L__BB0_14:
	ret;

}


// ===== COMPILED SASS (sm_100) =====

	.target	sm_100

	.elftype	@"ET_EXEC"


//--------------------- .note.nv.tkinfo           --------------------------
	.section	.note.nv.tkinfo,"",@"SHT_NOTE"
	.sectionflags	@"SHF_NOTE_NV_TKINFO"
	.tkinfo
        /*0018*/ 	.word	0x00000002
        /*0030*/ 	.string	""
        /*0030*/ 	.string	"ptxas"
        /*0030*/ 	.string	"Cuda compilation tools, release 13.0, V13.0.88"
        /*0030*/ 	.string	"Build cuda_13.0.r13.0/compiler.36424714_0"
        /*0030*/ 	.string	"-arch sm_100 -m 64 "



//--------------------- .note.nv.cuinfo           --------------------------
	.section	.note.nv.cuinfo,"",@"SHT_NOTE"
	.sectionflags	@"SHF_NOTE_NV_CUINFO"
        /*0018*/ 	.short	0x0002
        /*001a*/ 	.short	0x0064
        /*001c*/ 	.short	0x0082
	.zero		2


//--------------------- .nv.info                  --------------------------
	.section	.nv.info,"",@"SHT_CUDA_INFO"
	.align	4


	//----- nvinfo : EIATTR_REGCOUNT
	.align		4
        /*0000*/ 	.byte	0x04, 0x2f
        /*0002*/ 	.short	(.L_1 - .L_0)
	.align		4
.L_0:
        /*0004*/ 	.word	index@(_Z10gemm_naivePKfS0_Pfiii)
        /*0008*/ 	.word	0x00000020


	//----- nvinfo : EIATTR_FRAME_SIZE
	.align		4
.L_1:
        /*000c*/ 	.byte	0x04, 0x11
        /*000e*/ 	.short	(.L_3 - .L_2)
	.align		4
.L_2:
        /*0010*/ 	.word	index@(_Z10gemm_naivePKfS0_Pfiii)
        /*0014*/ 	.word	0x00000000


	//----- nvinfo : EIATTR_MIN_STACK_SIZE
	.align		4
.L_3:
        /*0018*/ 	.byte	0x04, 0x12
        /*001a*/ 	.short	(.L_5 - .L_4)
	.align		4
.L_4:
        /*001c*/ 	.word	index@(_Z10gemm_naivePKfS0_Pfiii)
        /*0020*/ 	.word	0x00000000
.L_5:


//--------------------- .nv.compat                --------------------------
	.section	.nv.compat,"",@"SHT_CUDA_COMPAT_INFO"
	.align	4
        /*0000*/ 	.byte	0x02, 0x09, 0x00, 0x00, 0x02, 0x02, 0x01, 0x00, 0x02, 0x05, 0x05, 0x00, 0x03, 0x07, 0x01, 0x01
        /*0010*/ 	.byte	0x02, 0x03, 0x00, 0x00, 0x02, 0x06, 0x01, 0x00, 0x04, 0x0b, 0x08, 0x00, 0x09, 0x00, 0x00, 0x00
        /*0020*/ 	.byte	0x00, 0x00, 0x00, 0x00


//--------------------- .nv.info._Z10gemm_naivePKfS0_Pfiii --------------------------
	.section	.nv.info._Z10gemm_naivePKfS0_Pfiii,"",@"SHT_CUDA_INFO"
	.sectionflags	@""
	.align	4


	//----- nvinfo : EIATTR_CUDA_API_VERSION
	.align		4
        /*0000*/ 	.byte	0x04, 0x37
        /*0002*/ 	.short	(.L_7 - .L_6)
.L_6:
        /*0004*/ 	.word	0x00000082


	//----- nvinfo : EIATTR_KPARAM_INFO
	.align		4
.L_7:
        /*0008*/ 	.byte	0x04, 0x17
        /*000a*/ 	.short	(.L_9 - .L_8)
.L_8:
        /*000c*/ 	.word	0x00000000
        /*0010*/ 	.short	0x0005
        /*0012*/ 	.short	0x0020
        /*0014*/ 	.byte	0x00, 0xf0, 0x11, 0x00


	//----- nvinfo : EIATTR_KPARAM_INFO
	.align		4
.L_9:
        /*0018*/ 	.byte	0x04, 0x17
        /*001a*/ 	.short	(.L_11 - .L_10)
.L_10:
        /*001c*/ 	.word	0x00000000
        /*0020*/ 	.short	0x0004
        /*0022*/ 	.short	0x001c
        /*0024*/ 	.byte	0x00, 0xf0, 0x11, 0x00


	//----- nvinfo : EIATTR_KPARAM_INFO
	.align		4
.L_11:
        /*0028*/ 	.byte	0x04, 0x17
        /*002a*/ 	.short	(.L_13 - .L_12)
.L_12:
        /*002c*/ 	.word	0x00000000
        /*0030*/ 	.short	0x0003
        /*0032*/ 	.short	0x0018
        /*0034*/ 	.byte	0x00, 0xf0, 0x11, 0x00


	//----- nvinfo : EIATTR_KPARAM_INFO
	.align		4
.L_13:
        /*0038*/ 	.byte	0x04, 0x17
        /*003a*/ 	.short	(.L_15 - .L_14)
.L_14:
        /*003c*/ 	.word	0x00000000
        /*0040*/ 	.short	0x0002
        /*0042*/ 	.short	0x0010
        /*0044*/ 	.byte	0x00, 0xf5, 0x21, 0x00


	//----- nvinfo : EIATTR_KPARAM_INFO
	.align		4
.L_15:
        /*0048*/ 	.byte	0x04, 0x17
        /*004a*/ 	.short	(.L_17 - .L_16)
.L_16:
        /*004c*/ 	.word	0x00000000
        /*0050*/ 	.short	0x0001
        /*0052*/ 	.short	0x0008
        /*0054*/ 	.byte	0x00, 0xf5, 0x21, 0x00


	//----- nvinfo : EIATTR_KPARAM_INFO
	.align		4
.L_17:
        /*0058*/ 	.byte	0x04, 0x17
        /*005a*/ 	.short	(.L_19 - .L_18)
.L_18:
        /*005c*/ 	.word	0x00000000
        /*0060*/ 	.short	0x0000
        /*0062*/ 	.short	0x0000
        /*0064*/ 	.byte	0x00, 0xf5, 0x21, 0x00


	//----- nvinfo : EIATTR_SPARSE_MMA_MASK
	.align		4
.L_19:
        /*0068*/ 	.byte	0x03, 0x50
        /*006a*/ 	.short	0x0000


	//----- nvinfo : EIATTR_MAXREG_COUNT
	.align		4
        /*006c*/ 	.byte	0x03, 0x1b
        /*006e*/ 	.short	0x00ff


	//----- nvinfo : EIATTR_MERCURY_ISA_VERSION
	.align		4
        /*0070*/ 	.byte	0x03, 0x5f
        /*0072*/ 	.short	0x0101


	//----- nvinfo : EIATTR_VRC_CTA_INIT_COUNT
	.align		4
        /*0074*/ 	.byte	0x02, 0x4a
	.zero		1
	.zero		1


	//----- nvinfo : EIATTR_EXIT_INSTR_OFFSETS
	.align		4
        /*0078*/ 	.byte	0x04, 0x1c
        /*007a*/ 	.short	(.L_21 - .L_20)


	//   ....[0]....
.L_20:
        /*007c*/ 	.word	0x000000c0


	//   ....[1]....
        /*0080*/ 	.word	0x000008e0


	//----- nvinfo : EIATTR_CBANK_PARAM_SIZE
	.align		4
.L_21:
        /*0084*/ 	.byte	0x03, 0x19
        /*0086*/ 	.short	0x0024


	//----- nvinfo : EIATTR_PARAM_CBANK
	.align		4
        /*0088*/ 	.byte	0x04, 0x0a
        /*008a*/ 	.short	(.L_23 - .L_22)
	.align		4
.L_22:
        /*008c*/ 	.word	index@(.nv.constant0._Z10gemm_naivePKfS0_Pfiii)
        /*0090*/ 	.short	0x0380
        /*0092*/ 	.short	0x0024


	//----- nvinfo : EIATTR_SW_WAR
	.align		4
.L_23:
        /*0094*/ 	.byte	0x04, 0x36
        /*0096*/ 	.short	(.L_25 - .L_24)
.L_24:
        /*0098*/ 	.word	0x00000008
.L_25:


//--------------------- .nv.callgraph             --------------------------
	.section	.nv.callgraph,"",@"SHT_CUDA_CALLGRAPH"
	.align	4
	.sectionentsize	8
	.align		4
        /*0000*/ 	.word	0x00000000
	.align		4
        /*0004*/ 	.word	0xffffffff
	.align		4
        /*0008*/ 	.word	0x00000000
	.align		4
        /*000c*/ 	.word	0xfffffffe
	.align		4
        /*0010*/ 	.word	0x00000000
	.align		4
        /*0014*/ 	.word	0xfffffffd
	.align		4
        /*0018*/ 	.word	0x00000000
	.align		4
        /*001c*/ 	.word	0xfffffffc


//--------------------- .text._Z10gemm_naivePKfS0_Pfiii --------------------------
	.section	.text._Z10gemm_naivePKfS0_Pfiii,"ax",@progbits
	.align	128
        .global         _Z10gemm_naivePKfS0_Pfiii
        .type           _Z10gemm_naivePKfS0_Pfiii,@function
        .size           _Z10gemm_naivePKfS0_Pfiii,(.L_x_5 - _Z10gemm_naivePKfS0_Pfiii)
        .other          _Z10gemm_naivePKfS0_Pfiii,@"STO_CUDA_ENTRY STV_DEFAULT"
_Z10gemm_naivePKfS0_Pfiii:
.text._Z10gemm_naivePKfS0_Pfiii:
[----:B------:R-:W-:Y:S01]  /*0000*/  LDC R1, c[0x0][0x37c] ;  /* 0x0000df00ff017b82 */ /* 0x000fe20000000800 */
[----:B------:R-:W0:Y:S07]  /*0010*/  S2R R5, SR_TID.X ;  /* 0x0000000000057919 */ /* 0x000e2e0000002100 */
[----:B------:R-:W1:Y:S01]  /*0020*/  LDC R19, c[0x0][0x364] ;  /* 0x0000d900ff137b82 */ /* 0x000e620000000800 */
[----:B------:R-:W1:Y:S07]  /*0030*/  S2R R4, SR_TID.Y ;  /* 0x0000000000047919 */ /* 0x000e6e0000002200 */
[----:B------:R-:W0:Y:S08]  /*0040*/  S2UR UR5, SR_CTAID.X ;  /* 0x00000000000579c3 */ /* 0x000e300000002500 */
[----:B------:R-:W0:Y:S08]  /*0050*/  LDC R0, c[0x0][0x360] ;  /* 0x0000d800ff007b82 */ /* 0x000e300000000800 */
[----:B------:R-:W1:Y:S08]  /*0060*/  S2UR UR4, SR_CTAID.Y ;  /* 0x00000000000479c3 */ /* 0x000e700000002600 */
[----:B------:R-:W2:Y:S01]  /*0070*/  LDC.64 R2, c[0x0][0x398] ;  /* 0x0000e600ff027b82 */ /* 0x000ea20000000a00 */
[----:B0-----:R-:W-:-:S02]  /*0080*/  IMAD R0, R0, UR5, R5 ;  /* 0x0000000500007c24 */ /* 0x001fc4000f8e0205 */
[----:B-1----:R-:W-:-:S03]  /*0090*/  IMAD R19, R19, UR4, R4 ;  /* 0x0000000413137c24 */ /* 0x002fc6000f8e0204 */
[----:B--2---:R-:W-:-:S04]  /*00a0*/  ISETP.GE.AND P0, PT, R0, R3, PT ;  /* 0x000000030000720c */ /* 0x004fc80003f06270 */
[----:B------:R-:W-:-:S13]  /*00b0*/  ISETP.GE.OR P0, PT, R19, R2, P0 ;  /* 0x000000021300720c */ /* 0x000fda0000706670 */
[----:B------:R-:W-:Y:S05]  /*00c0*/  @P0 EXIT ;  /* 0x000000000000094d */ /* 0x000fea0003800000 */
[----:B------:R-:W0:Y:S01]  /*00d0*/  LDC R2, c[0x0][0x3a0] ;  /* 0x0000e800ff027b82 */ /* 0x000e220000000800 */
[----:B------:R-:W1:Y:S01]  /*00e0*/  LDCU.64 UR4, c[0x0][0x358] ;  /* 0x00006b00ff0477ac */ /* 0x000e620008000a00 */
[----:B------:R-:W-:Y:S01]  /*00f0*/  HFMA2 R24, -RZ, RZ, 0, 0 ;  /* 0x00000000ff187431 */ /* 0x000fe200000001ff */
[----:B0-----:R-:W-:-:S13]  /*0100*/  ISETP.GE.AND P0, PT, R2, 0x1, PT ;  /* 0x000000010200780c */ /* 0x001fda0003f06270 */
[----:B-1----:R-:W-:Y:S05]  /*0110*/  @!P0 BRA `(.L_x_0) ;  /* 0x0000000400e08947 */ /* 0x002fea0003800000 */
[C---:B------:R-:W-:Y:S01]  /*0120*/  ISETP.GE.U32.AND P1, PT, R2.reuse, 0x8, PT ;  /* 0x000000080200780c */ /* 0x040fe20003f26070 */
[----:B------:R-:W-:Y:S01]  /*0130*/  IMAD R20, R19, R2, RZ ;  /* 0x0000000213147224 */ /* 0x000fe200078e02ff */
[----:B------:R-:W-:Y:S02]  /*0140*/  LOP3.LUT R27, R2, 0x7, RZ, 0xc0, !PT ;  /* 0x00000007021b7812 */ /* 0x000fe400078ec0ff */
[----:B------:R-:W-:Y:S02]  /*0150*/  MOV R24, RZ ;  /* 0x000000ff00187202 */ /* 0x000fe40000000f00 */
[----:B------:R-:W-:Y:S02]  /*0160*/  ISETP.NE.AND P0, PT, R27, RZ, PT ;  /* 0x000000ff1b00720c */ /* 0x000fe40003f05270 */
[----:B------:R-:W-:-:S05]  /*0170*/  MOV R21, RZ ;  /* 0x000000ff00157202 */ /* 0x000fca0000000f00 */
[----:B------:R-:W-:Y:S06]  /*0180*/  @!P1 BRA `(.L_x_1) ;  /* 0x0000000000c49947 */ /* 0x000fec0003800000 */
[----:B------:R-:W0:Y:S01]  /*0190*/  LDC.64 R4, c[0x0][0x380] ;  /* 0x0000e000ff047b82 */ /* 0x000e220000000a00 */
[----:B------:R-:W-:Y:S02]  /*01a0*/  LOP3.LUT R21, R2, 0x7ffffff8, RZ, 0xc0, !PT ;  /* 0x7ffffff802157812 */ /* 0x000fe400078ec0ff */
[----:B------:R-:W-:Y:S02]  /*01b0*/  MOV R24, RZ ;  /* 0x000000ff00187202 */ /* 0x000fe40000000f00 */
[----:B------:R-:W-:Y:S02]  /*01c0*/  MOV R18, R0 ;  /* 0x0000000000127202 */ /* 0x000fe40000000f00 */
[----:B------:R-:W-:Y:S01]  /*01d0*/  IADD3 R22, PT, PT, -R21, RZ, RZ ;  /* 0x000000ff15167210 */ /* 0x000fe20007ffe1ff */
[----:B0-----:R-:W-:-:S03]  /*01e0*/  IMAD.WIDE.U32 R4, R20, 0x4, R4 ;  /* 0x0000000414047825 */ /* 0x001fc600078e0004 */
[----:B------:R-:W-:-:S04]  /*01f0*/  IADD3 R6, P1, PT, R4, 0x10, RZ ;  /* 0x0000001004067810 */ /* 0x000fc80007f3e0ff */
[----:B------:R-:W-:-:S09]  /*0200*/  IADD3.X R7, PT, PT, RZ, R5, RZ, P1, !PT ;  /* 0x00000005ff077210 */ /* 0x000fd20000ffe4ff */
.L_x_2:
[----:B------:R-:W0:Y:S01]  /*0210*/  LDC.64 R16, c[0x0][0x388] ;  /* 0x0000e200ff107b82 */ /* 0x000e220000000a00 */
[----:B------:R-:W-:Y:S02]  /*0220*/  MOV R4, R6 ;  /* 0x0000000600047202 */ /* 0x000fe40000000f00 */
[----:B------:R-:W-:-:S05]  /*0230*/  MOV R5, R7 ;  /* 0x0000000700057202 */ /* 0x000fca0000000f00 */
[----:B------:R-:W2:Y:S04]  /*0240*/  LDG.E.CONSTANT R25, desc[UR4][R4.64+-0x10] ;  /* 0xfffff00404197981 */ /* 0x000ea8000c1e9900 */
[----:B------:R-:W3:Y:S04]  /*0250*/  LDG.E.CONSTANT R23, desc[UR4][R4.64+-0xc] ;  /* 0xfffff40404177981 */ /* 0x000ee8000c1e9900 */
[----:B------:R-:W4:Y:S04]  /*0260*/  LDG.E.CONSTANT R29, desc[UR4][R4.64+-0x8] ;  /* 0xfffff804041d7981 */ /* 0x000f28000c1e9900 */
[----:B------:R-:W5:Y:S01]  /*0270*/  LDG.E.CONSTANT R28, desc[UR4][R4.64+-0x4] ;  /* 0xfffffc04041c7981 */ /* 0x000f62000c1e9900 */
[----:B0-----:R-:W-:-:S05]  /*0280*/  IMAD.WIDE R16, R18, 0x4, R16 ;  /* 0x0000000412107825 */ /* 0x001fca00078e0210 */
[----:B------:R0:W2:Y:S01]  /*0290*/  LDG.E.CONSTANT R26, desc[UR4][R16.64] ;  /* 0x00000004101a7981 */ /* 0x0000a2000c1e9900 */
[----:B------:R-:W-:-:S04]  /*02a0*/  IMAD.WIDE R14, R3, 0x4, R16 ;  /* 0x00000004030e7825 */ /* 0x000fc800078e0210 */
[C---:B------:R-:W-:Y:S02]  /*02b0*/  IMAD.WIDE R6, R3.reuse, 0x4, R14 ;  /* 0x0000000403067825 */ /* 0x040fe400078e020e */
[----:B------:R-:W3:Y:S02]  /*02c0*/  LDG.E.CONSTANT R14, desc[UR4][R14.64] ;  /* 0x000000040e0e7981 */ /* 0x000ee4000c1e9900 */
[C---:B------:R-:W-:Y:S02]  /*02d0*/  IMAD.WIDE R10, R3.reuse, 0x4, R6 ;  /* 0x00000004030a7825 */ /* 0x040fe400078e0206 */
[----:B------:R-:W4:Y:S02]  /*02e0*/  LDG.E.CONSTANT R6, desc[UR4][R6.64] ;  /* 0x0000000406067981 */ /* 0x000f24000c1e9900 */
[C---:B------:R-:W-:Y:S02]  /*02f0*/  IMAD.WIDE R8, R3.reuse, 0x4, R10 ;  /* 0x0000000403087825 */ /* 0x040fe400078e020a */
[----:B------:R-:W5:Y:S02]  /*0300*/  LDG.E.CONSTANT R10, desc[UR4][R10.64] ;  /* 0x000000040a0a7981 */ /* 0x000f64000c1e9900 */
[----:B------:R-:W-:-:S02]  /*0310*/  IMAD.WIDE R12, R3, 0x4, R8 ;  /* 0x00000004030c7825 */ /* 0x000fc400078e0208 */
[----:B------:R-:W5:Y:S04]  /*0320*/  LDG.E.CONSTANT R7, desc[UR4][R4.64] ;  /* 0x0000000404077981 */ /* 0x000f68000c1e9900 */
[----:B------:R-:W5:Y:S01]  /*0330*/  LDG.E.CONSTANT R8, desc[UR4][R8.64] ;  /* 0x0000000408087981 */ /* 0x000f62000c1e9900 */
[----:B0-----:R-:W-:-:S03]  /*0340*/  IMAD.WIDE R16, R3, 0x4, R12 ;  /* 0x0000000403107825 */ /* 0x001fc600078e020c */
[----:B------:R-:W5:Y:S04]  /*0350*/  LDG.E.CONSTANT R12, desc[UR4][R12.64] ;  /* 0x000000040c0c7981 */ /* 0x000f68000c1e9900 */
[----:B------:R-:W5:Y:S04]  /*0360*/  LDG.E.CONSTANT R15, desc[UR4][R16.64] ;  /* 0x00000004100f7981 */ /* 0x000f68000c1e9900 */
[----:B------:R-:W5:Y:S04]  /*0370*/  LDG.E.CONSTANT R9, desc[UR4][R4.64+0x4] ;  /* 0x0000040404097981 */ /* 0x000f68000c1e9900 */
[----:B------:R-:W5:Y:S01]  /*0380*/  LDG.E.CONSTANT R11, desc[UR4][R4.64+0xc] ;  /* 0x00000c04040b7981 */ /* 0x000f62000c1e9900 */
[----:B--2---:R-:W-:Y:S01]  /*0390*/  FFMA R26, R25, R26, R24 ;  /* 0x0000001a191a7223 */ /* 0x004fe20000000018 */
[----:B------:R-:W-:-:S02]  /*03a0*/  IMAD.WIDE R24, R3, 0x4, R16 ;  /* 0x0000000403187825 */ /* 0x000fc400078e0210 */
[----:B------:R-:W2:Y:S04]  /*03b0*/  LDG.E.CONSTANT R16, desc[UR4][R4.64+0x8] ;  /* 0x0000080404107981 */ /* 0x000ea8000c1e9900 */
[----:B------:R-:W2:Y:S01]  /*03c0*/  LDG.E.CONSTANT R24, desc[UR4][R24.64] ;  /* 0x0000000418187981 */ /* 0x000ea2000c1e9900 */
[----:B---3--:R-:W-:Y:S01]  /*03d0*/  FFMA R14, R23, R14, R26 ;  /* 0x0000000e170e7223 */ /* 0x008fe2000000001a */
[----:B------:R-:W-:-:S03]  /*03e0*/  IADD3 R22, PT, PT, R22, 0x8, RZ ;  /* 0x0000000816167810 */ /* 0x000fc60007ffe0ff */
[----:B----4-:R-:W-:Y:S01]  /*03f0*/  FFMA R29, R29, R6, R14 ;  /* 0x000000061d1d7223 */ /* 0x010fe2000000000e */
[----:B------:R-:W-:-:S03]  /*0400*/  ISETP.NE.AND P1, PT, R22, RZ, PT ;  /* 0x000000ff1600720c */ /* 0x000fc60003f25270 */
[----:B-----5:R-:W-:Y:S01]  /*0410*/  FFMA R10, R28, R10, R29 ;  /* 0x0000000a1c0a7223 */ /* 0x020fe2000000001d */
[----:B------:R-:W-:-:S03]  /*0420*/  IADD3 R6, P2, PT, R4, 0x20, RZ ;  /* 0x0000002004067810 */ /* 0x000fc60007f5e0ff */
[----:B------:R-:W-:Y:S01]  /*0430*/  FFMA R8, R7, R8, R10 ;  /* 0x0000000807087223 */ /* 0x000fe2000000000a */
[----:B------:R-:W-:Y:S02]  /*0440*/  IADD3.X R7, PT, PT, RZ, R5, RZ, P2, !PT ;  /* 0x00000005ff077210 */ /* 0x000fe400017fe4ff */
[----:B------:R-:W-:Y:S01]  /*0450*/  LEA R18, R3, R18, 0x3 ;  /* 0x0000001203127211 */ /* 0x000fe200078e18ff */
[----:B------:R-:W-:-:S04]  /*0460*/  FFMA R9, R9, R12, R8 ;  /* 0x0000000c09097223 */ /* 0x000fc80000000008 */
[----:B--2---:R-:W-:-:S04]  /*0470*/  FFMA R16, R16, R15, R9 ;  /* 0x0000000f10107223 */ /* 0x004fc80000000009 */
[----:B------:R-:W-:Y:S01]  /*0480*/  FFMA R24, R11, R24, R16 ;  /* 0x000000180b187223 */ /* 0x000fe20000000010 */
[----:B------:R-:W-:Y:S06]  /*0490*/  @P1 BRA `(.L_x_2) ;  /* 0xfffffffc005c1947 */ /* 0x000fec000383ffff */
.L_x_1:
[----:B------:R-:W-:Y:S05]  /*04a0*/  @!P0 BRA `(.L_x_0) ;  /* 0x0000000000fc8947 */ /* 0x000fea0003800000 */
[----:B------:R-:W-:Y:S02]  /*04b0*/  ISETP.GE.U32.AND P1, PT, R27, 0x4, PT ;  /* 0x000000041b00780c */ /* 0x000fe40003f26070 */
[----:B------:R-:W-:-:S04]  /*04c0*/  LOP3.LUT R16, R2, 0x3, RZ, 0xc0, !PT ;  /* 0x0000000302107812 */ /* 0x000fc800078ec0ff */
[----:B------:R-:W-:-:S07]  /*04d0*/  ISETP.NE.AND P0, PT, R16, RZ, PT ;  /* 0x000000ff1000720c */ /* 0x000fce0003f05270 */
[----:B------:R-:W-:Y:S06]  /*04e0*/  @!P1 BRA `(.L_x_3) ;  /* 0x00000000006c9947 */ /* 0x000fec0003800000 */
[----:B------:R-:W0:Y:S01]  /*04f0*/  LDC.64 R6, c[0x0][0x388] ;  /* 0x0000e200ff067b82 */ /* 0x000e220000000a00 */
[----:B------:R-:W1:Y:S01]  /*0500*/  LDCU.64 UR6, c[0x0][0x380] ;  /* 0x00007000ff0677ac */ /* 0x000e620008000a00 */
[----:B------:R-:W-:Y:S01]  /*0510*/  IMAD R9, R21, R3, R0 ;  /* 0x0000000315097224 */ /* 0x000fe200078e0200 */
[CC--:B------:R-:W-:Y:S02]  /*0520*/  IADD3 R5, PT, PT, R20.reuse, R21.reuse, RZ ;  /* 0x0000001514057210 */ /* 0x0c0fe40007ffe0ff */
[----:B------:R-:W-:-:S03]  /*0530*/  IADD3 R10, P1, PT, R20, R21, RZ ;  /* 0x00000015140a7210 */ /* 0x000fc60007f3e0ff */
[----:B------:R-:W2:Y:S01]  /*0540*/  LDC.64 R14, c[0x0][0x380] ;  /* 0x0000e000ff0e7b82 */ /* 0x000ea20000000a00 */
[----:B0-----:R-:W-:-:S04]  /*0550*/  IMAD.WIDE R6, R9, 0x4, R6 ;  /* 0x0000000409067825 */ /* 0x001fc800078e0206 */
[----:B------:R-:W-:Y:S02]  /*0560*/  IMAD.WIDE R8, R3, 0x4, R6 ;  /* 0x0000000403087825 */ /* 0x000fe400078e0206 */
[----:B------:R-:W3:Y:S02]  /*0570*/  LDG.E.CONSTANT R6, desc[UR4][R6.64] ;  /* 0x0000000406067981 */ /* 0x000ee4000c1e9900 */
[----:B--2---:R-:W-:Y:S01]  /*0580*/  IMAD.WIDE.U32 R14, R5, 0x4, R14 ;  /* 0x00000004050e7825 */ /* 0x004fe200078e000e */
[----:B------:R-:W-:Y:S02]  /*0590*/  IADD3.X R5, PT, PT, RZ, RZ, RZ, P1, !PT ;  /* 0x000000ffff057210 */ /* 0x000fe40000ffe4ff */
[----:B-1----:R-:W-:-:S03]  /*05a0*/  LEA R4, P1, R10, UR6, 0x2 ;  /* 0x000000060a047c11 */ /* 0x002fc6000f8210ff */
[----:B------:R-:W3:Y:S01]  /*05b0*/  LDG.E.CONSTANT R15, desc[UR4][R14.64] ;  /* 0x000000040e0f7981 */ /* 0x000ee2000c1e9900 */
[----:B------:R-:W-:Y:S01]  /*05c0*/  LEA.HI.X R5, R10, UR7, R5, 0x2, P1 ;  /* 0x000000070a057c11 */ /* 0x000fe200088f1405 */
[C---:B------:R-:W-:Y:S02]  /*05d0*/  IMAD.WIDE R10, R3.reuse, 0x4, R8 ;  /* 0x00000004030a7825 */ /* 0x040fe400078e0208 */
[----:B------:R-:W2:Y:S04]  /*05e0*/  LDG.E.CONSTANT R8, desc[UR4][R8.64] ;  /* 0x0000000408087981 */ /* 0x000ea8000c1e9900 */
[----:B------:R-:W2:Y:S01]  /*05f0*/  LDG.E.CONSTANT R17, desc[UR4][R4.64+0x4] ;  /* 0x0000040404117981 */ /* 0x000ea2000c1e9900 */
[----:B------:R-:W-:-:S03]  /*0600*/  IMAD.WIDE R12, R3, 0x4, R10 ;  /* 0x00000004030c7825 */ /* 0x000fc600078e020a */
[----:B------:R-:W4:Y:S04]  /*0610*/  LDG.E.CONSTANT R22, desc[UR4][R10.64] ;  /* 0x000000040a167981 */ /* 0x000f28000c1e9900 */
[----:B------:R-:W4:Y:S04]  /*0620*/  LDG.E.CONSTANT R18, desc[UR4][R4.64+0x8] ;  /* 0x0000080404127981 */ /* 0x000f28000c1e9900 */
[----:B------:R-:W5:Y:S04]  /*0630*/  LDG.E.CONSTANT R26, desc[UR4][R4.64+0xc] ;  /* 0x00000c04041a7981 */ /* 0x000f68000c1e9900 */
[----:B------:R-:W5:Y:S01]  /*0640*/  LDG.E.CONSTANT R12, desc[UR4][R12.64] ;  /* 0x000000040c0c7981 */ /* 0x000f62000c1e9900 */
[----:B------:R-:W-:Y:S01]  /*0650*/  IADD3 R21, PT, PT, R21, 0x4, RZ ;  /* 0x0000000415157810 */ /* 0x000fe20007ffe0ff */
[----:B---3--:R-:W-:-:S04]  /*0660*/  FFMA R24, R15, R6, R24 ;  /* 0x000000060f187223 */ /* 0x008fc80000000018 */
[----:B--2---:R-:W-:-:S04]  /*0670*/  FFMA R17, R17, R8, R24 ;  /* 0x0000000811117223 */ /* 0x004fc80000000018 */
[----:B----4-:R-:W-:-:S04]  /*0680*/  FFMA R17, R18, R22, R17 ;  /* 0x0000001612117223 */ /* 0x010fc80000000011 */
[----:B-----5:R-:W-:-:S07]  /*0690*/  FFMA R24, R26, R12, R17 ;  /* 0x0000000c1a187223 */ /* 0x020fce0000000011 */
.L_x_3:
[----:B------:R-:W-:Y:S05]  /*06a0*/  @!P0 BRA `(.L_x_0) ;  /* 0x00000000007c8947 */ /* 0x000fea0003800000 */
[----:B------:R-:W-:Y:S01]  /*06b0*/  ISETP.NE.AND P1, PT, R16, 0x1, PT ;  /* 0x000000011000780c */ /* 0x000fe20003f25270 */
[----:B------:R-:W0:Y:S01]  /*06c0*/  LDC.64 R12, c[0x0][0x380] ;  /* 0x0000e000ff0c7b82 */ /* 0x000e220000000a00 */
[----:B------:R-:W-:-:S04]  /*06d0*/  LOP3.LUT R2, R2, 0x1, RZ, 0xc0, !PT ;  /* 0x0000000102027812 */ /* 0x000fc800078ec0ff */
[----:B------:R-:W-:-:S03]  /*06e0*/  ISETP.NE.U32.AND P0, PT, R2, 0x1, PT ;  /* 0x000000010200780c */ /* 0x000fc60003f05070 */
[----:B------:R-:W1:Y:S04]  /*06f0*/  LDC.64 R10, c[0x0][0x388] ;  /* 0x0000e200ff0a7b82 */ /* 0x000e680000000a00 */
[CC--:B------:R-:W-:Y:S02]  /*0700*/  @P1 IADD3 R15, PT, PT, R20.reuse, R21.reuse, RZ ;  /* 0x00000015140f1210 */ /* 0x0c0fe40007ffe0ff */
[----:B------:R-:W-:Y:S02]  /*0710*/  @P1 IADD3 R2, P2, PT, R20, R21, RZ ;  /* 0x0000001514021210 */ /* 0x000fe40007f5e0ff */
[----:B------:R-:W2:Y:S02]  /*0720*/  @P1 LDC.64 R4, c[0x0][0x380] ;  /* 0x0000e000ff041b82 */ /* 0x000ea40000000a00 */
[----:B------:R-:W-:-:S06]  /*0730*/  @P1 IADD3.X R14, PT, PT, RZ, RZ, RZ, P2, !PT ;  /* 0x000000ffff0e1210 */ /* 0x000fcc00017fe4ff */
[----:B------:R-:W3:Y:S01]  /*0740*/  LDC.64 R6, c[0x0][0x380] ;  /* 0x0000e000ff067b82 */ /* 0x000ee20000000a00 */
[----:B0-----:R-:W-:-:S04]  /*0750*/  @P1 IMAD.WIDE.U32 R12, R15, 0x4, R12 ;  /* 0x000000040f0c1825 */ /* 0x001fc800078e000c */
[C---:B------:R-:W-:Y:S01]  /*0760*/  @P1 IMAD R15, R21.reuse, R3, R0 ;  /* 0x00000003150f1224 */ /* 0x040fe200078e0200 */
[----:B------:R-:W-:Y:S01]  /*0770*/  @P1 IADD3 R21, PT, PT, R21, 0x2, RZ ;  /* 0x0000000215151810 */ /* 0x000fe20007ffe0ff */
[----:B------:R-:W4:Y:S01]  /*0780*/  @P1 LDG.E.CONSTANT R13, desc[UR4][R12.64] ;  /* 0x000000040c0d1981 */ /* 0x000f22000c1e9900 */
[----:B------:R-:W0:Y:S01]  /*0790*/  LDC.64 R8, c[0x0][0x388] ;  /* 0x0000e200ff087b82 */ /* 0x000e220000000a00 */
[----:B-1----:R-:W-:Y:S01]  /*07a0*/  @P1 IMAD.WIDE R10, R15, 0x4, R10 ;  /* 0x000000040f0a1825 */ /* 0x002fe200078e020a */
[----:B------:R-:W-:Y:S02]  /*07b0*/  @!P0 IADD3 R17, PT, PT, R20, R21, RZ ;  /* 0x0000001514118210 */ /* 0x000fe40007ffe0ff */
[----:B--2---:R-:W-:Y:S01]  /*07c0*/  @P1 LEA R4, P2, R2, R4, 0x2 ;  /* 0x0000000402041211 */ /* 0x004fe200078410ff */
[----:B------:R-:W-:-:S03]  /*07d0*/  @!P0 IMAD R21, R21, R3, R0 ;  /* 0x0000000315158224 */ /* 0x000fc600078e0200 */
[----:B------:R-:W-:Y:S01]  /*07e0*/  @P1 LEA.HI.X R5, R2, R5, R14, 0x2, P2 ;  /* 0x0000000502051211 */ /* 0x000fe200010f140e */
[----:B------:R-:W-:Y:S01]  /*07f0*/  @P1 IMAD.WIDE R14, R3, 0x4, R10 ;  /* 0x00000004030e1825 */ /* 0x000fe200078e020a */
[----:B------:R-:W4:Y:S03]  /*0800*/  @P1 LDG.E.CONSTANT R2, desc[UR4][R10.64] ;  /* 0x000000040a021981 */ /* 0x000f26000c1e9900 */
[----:B---3--:R-:W-:Y:S01]  /*0810*/  @!P0 IMAD.WIDE.U32 R6, R17, 0x4, R6 ;  /* 0x0000000411068825 */ /* 0x008fe200078e0006 */
[----:B------:R-:W2:Y:S04]  /*0820*/  @P1 LDG.E.CONSTANT R5, desc[UR4][R4.64+0x4] ;  /* 0x0000040404051981 */ /* 0x000ea8000c1e9900 */
[----:B------:R-:W2:Y:S01]  /*0830*/  @P1 LDG.E.CONSTANT R14, desc[UR4][R14.64] ;  /* 0x000000040e0e1981 */ /* 0x000ea2000c1e9900 */
[----:B0-----:R-:W-:-:S03]  /*0840*/  @!P0 IMAD.WIDE R8, R21, 0x4, R8 ;  /* 0x0000000415088825 */ /* 0x001fc600078e0208 */
[----:B------:R-:W3:Y:S04]  /*0850*/  @!P0 LDG.E.CONSTANT R7, desc[UR4][R6.64] ;  /* 0x0000000406078981 */ /* 0x000ee8000c1e9900 */
[----:B------:R-:W3:Y:S01]  /*0860*/  @!P0 LDG.E.CONSTANT R8, desc[UR4][R8.64] ;  /* 0x0000000408088981 */ /* 0x000ee2000c1e9900 */
[----:B----4-:R-:W-:-:S04]  /*0870*/  @P1 FFMA R2, R13, R2, R24 ;  /* 0x000000020d021223 */ /* 0x010fc80000000018 */
[----:B--2---:R-:W-:-:S04]  /*0880*/  @P1 FFMA R24, R5, R14, R2 ;  /* 0x0000000e05181223 */ /* 0x004fc80000000002 */
[----:B---3--:R-:W-:-:S07]  /*0890*/  @!P0 FFMA R24, R7, R8, R24 ;  /* 0x0000000807188223 */ /* 0x008fce0000000018 */
.L_x_0:
[----:B------:R-:W0:Y:S01]  /*08a0*/  LDC.64 R4, c[0x0][0x390] ;  /* 0x0000e400ff047b82 */ /* 0x000e220000000a00 */
[----:B------:R-:W-:-:S04]  /*08b0*/  IMAD R3, R19, R3, R0 ;  /* 0x0000000313037224 */ /* 0x000fc800078e0200 */
[----:B0-----:R-:W-:-:S05]  /*08c0*/  IMAD.WIDE R2, R3, 0x4, R4 ;  /* 0x0000000403027825 */ /* 0x001fca00078e0204 */
[----:B------:R-:W-:Y:S01]  /*08d0*/  STG.E desc[UR4][R2.64], R24 ;  /* 0x0000001802007986 */ /* 0x000fe2000c101904 */
[----:B------:R-:W-:Y:S05]  /*08e0*/  EXIT ;  /* 0x000000000000794d */ /* 0x000fea0003800000 */
.L_x_4:
[----:B------:R-:W-:-:S00]  /*08f0*/  BRA `(.L_x_4) ;  /* 0xfffffffc00fc7947 */ /* 0x000fc0000383ffff */
[----:B------:R-:W-:-:S00]  /*0900*/  NOP ;  /* 0x0000000000007918 */ /* 0x000fc00000000000 */
[----:B------:R-:W-:-:S00]  /*0910*/  NOP ;  /* 0x0000000000007918 */ /* 0x000fc00000000000 */
[----:B------:R-:W-:-:S00]  /*0920*/  NOP ;  /* 0x0000000000007918 */ /* 0x000fc00000000000 */
[----:B------:R-:W-:-:S00]  /*0930*/  NOP ;  /* 0x0000000000007918 */ /* 0x000fc00000000000 */
[----:B------:R-:W-:-:S00]  /*0940*/  NOP ;  /* 0x0000000000007918 */ /* 0x000fc00000000000 */
[----:B------:R-:W-:-:S00]  /*0950*/  NOP ;  /* 0x0000000000007918 */ /* 0x000fc00000000000 */
[----:B------:R-:W-:-:S00]  /*0960*/  NOP ;  /* 0x0000000000007918 */ /* 0x000fc00000000000 */
[----:B------:R-:W-:-:S00]  /*0970*/  NOP ;  /* 0x0000000000007918 */ /* 0x000fc00000000000 */
.L_x_5:


//--------------------- .nv.shared.reserved.0     --------------------------
	.section	.nv.shared.reserved.0,"aw",@nobits
	.weak		__nv_reservedSMEM_offset_0_alias
	.size		__nv_reservedSMEM_offset_0_alias, 0, 64
	.other		__nv_reservedSMEM_offset_0_alias,@"STO_CUDA_RESERVED_SHARED STV_DEFAULT"
__nv_reservedSMEM_offset_0_alias:
	.zero		0
	.zero		64


//--------------------- .nv.constant0._Z10gemm_naivePKfS0_Pfiii --------------------------
	.section	.nv.constant0._Z10gemm_naivePKfS0_Pfiii,"a",@progbits
	.sectionflags	@""
	.align	4
.nv.constant0._Z10gemm_naivePKfS0_Pfiii:
	.zero		932


//--------------------- SYMBOLS --------------------------

	.type		.nv.reservedSmem.offset0,@object
	.size		.nv.reservedSmem.offset0,0x4
